	.headerflags	@"EF_CUDA_TEXMODE_UNIFIED EF_CUDA_64BIT_ADDRESS EF_CUDA_ACCELERATORS EF_CUDA_SM90 EF_CUDA_VIRTUAL_SM(EF_CUDA_SM90)"
	.elftype	@"ET_EXEC"


//--------------------- .nv.info                  --------------------------
	.section	.nv.info,"",@"SHT_CUDA_INFO"
	.align	4


	//----- nvinfo : EIATTR_REGCOUNT
	.align		4
        /*0000*/ 	.byte	0x04, 0x2f
        /*0002*/ 	.short	(.L_1 - .L_0)
	.align		4
.L_0:
        /*0004*/ 	.word	index@(triton_poi_fused_mul_relu_0)
        /*0008*/ 	.word	0x00000012


	//----- nvinfo : EIATTR_MIN_STACK_SIZE
	.align		4
.L_1:
        /*000c*/ 	.byte	0x04, 0x12
        /*000e*/ 	.short	(.L_3 - .L_2)
	.align		4
.L_2:
        /*0010*/ 	.word	index@(triton_poi_fused_mul_relu_0)
        /*0014*/ 	.word	0x00000000


	//----- nvinfo : EIATTR_FRAME_SIZE
	.align		4
.L_3:
        /*0018*/ 	.byte	0x04, 0x11
        /*001a*/ 	.short	(.L_5 - .L_4)
	.align		4
.L_4:
        /*001c*/ 	.word	index@(triton_poi_fused_mul_relu_0)
        /*0020*/ 	.word	0x00000000


	//----- nvinfo : EIATTR_MIN_STACK_SIZE
	.align		4
.L_5:
        /*0024*/ 	.byte	0x04, 0x12
        /*0026*/ 	.short	(.L_7 - .L_6)
	.align		4
.L_6:
        /*0028*/ 	.word	index@(triton_poi_fused_mul_relu_0)
        /*002c*/ 	.word	0x00000000
.L_7:


//--------------------- .nv.info.triton_poi_fused_mul_relu_0 --------------------------
	.section	.nv.info.triton_poi_fused_mul_relu_0,"",@"SHT_CUDA_INFO"
	.sectionflags	@""
	.align	4


	//----- nvinfo : EIATTR_CUDA_API_VERSION
	.align		4
        /*0000*/ 	.byte	0x04, 0x37
        /*0002*/ 	.short	(.L_9 - .L_8)
.L_8:
        /*0004*/ 	.word	0x0000007c


	//----- nvinfo : EIATTR_KPARAM_INFO
	.align		4
.L_9:
        /*0008*/ 	.byte	0x04, 0x17
        /*000a*/ 	.short	(.L_11 - .L_10)
.L_10:
        /*000c*/ 	.word	0x00000000
        /*0010*/ 	.short	0x0003
        /*0012*/ 	.short	0x0018
        /*0014*/ 	.byte	0x00, 0xf0, 0x11, 0x00


	//----- nvinfo : EIATTR_KPARAM_INFO
	.align		4
.L_11:
        /*0018*/ 	.byte	0x04, 0x17
        /*001a*/ 	.short	(.L_13 - .L_12)
.L_12:
        /*001c*/ 	.word	0x00000000
        /*0020*/ 	.short	0x0002
        /*0022*/ 	.short	0x0010
        /*0024*/ 	.byte	0x00, 0xf4, 0x21, 0x00


	//----- nvinfo : EIATTR_KPARAM_INFO
	.align		4
.L_13:
        /*0028*/ 	.byte	0x04, 0x17
        /*002a*/ 	.short	(.L_15 - .L_14)
.L_14:
        /*002c*/ 	.word	0x00000000
        /*0030*/ 	.short	0x0001
        /*0032*/ 	.short	0x0008
        /*0034*/ 	.byte	0x00, 0xf4, 0x21, 0x00


	//----- nvinfo : EIATTR_KPARAM_INFO
	.align		4
.L_15:
        /*0038*/ 	.byte	0x04, 0x17
        /*003a*/ 	.short	(.L_17 - .L_16)
.L_16:
        /*003c*/ 	.word	0x00000000
        /*0040*/ 	.short	0x0000
        /*0042*/ 	.short	0x0000
        /*0044*/ 	.byte	0x00, 0xf4, 0x21, 0x00


	//----- nvinfo : EIATTR_SPARSE_MMA_MASK
	.align		4
.L_17:
        /*0048*/ 	.byte	0x03, 0x50
        /*004a*/ 	.short	0x0000


	//----- nvinfo : EIATTR_MAXREG_COUNT
	.align		4
        /*004c*/ 	.byte	0x03, 0x1b
        /*004e*/ 	.short	0x00ff


	//----- nvinfo : EIATTR_EXIT_INSTR_OFFSETS
	.align		4
        /*0050*/ 	.byte	0x04, 0x1c
        /*0052*/ 	.short	(.L_19 - .L_18)


	//   ....[0]....
.L_18:
        /*0054*/ 	.word	0x00000180


	//   ....[1]....
        /*0058*/ 	.word	0x000001a0


	//----- nvinfo : EIATTR_REQNTID
	.align		4
.L_19:
        /*005c*/ 	.byte	0x04, 0x10
        /*005e*/ 	.short	(.L_21 - .L_20)
.L_20:
        /*0060*/ 	.word	0x00000080
        /*0064*/ 	.word	0x00000001
        /*0068*/ 	.word	0x00000001


	//----- nvinfo : EIATTR_CBANK_PARAM_SIZE
	.align		4
.L_21:
        /*006c*/ 	.byte	0x03, 0x19
        /*006e*/ 	.short	0x001c


	//----- nvinfo : EIATTR_PARAM_CBANK
	.align		4
        /*0070*/ 	.byte	0x04, 0x0a
        /*0072*/ 	.short	(.L_23 - .L_22)
	.align		4
.L_22:
        /*0074*/ 	.word	index@(.nv.constant0.triton_poi_fused_mul_relu_0)
        /*0078*/ 	.short	0x0210
        /*007a*/ 	.short	0x001c


	//----- nvinfo : EIATTR_SW_WAR
	.align		4
.L_23:
        /*007c*/ 	.byte	0x04, 0x36
        /*007e*/ 	.short	(.L_25 - .L_24)
.L_24:
        /*0080*/ 	.word	0x00000008
.L_25:


//--------------------- .nv.callgraph             --------------------------
	.section	.nv.callgraph,"",@"SHT_CUDA_CALLGRAPH"
	.align	4
	.sectionentsize	8
	.align		4
        /*0000*/ 	.word	0x00000000
	.align		4
        /*0004*/ 	.word	0xffffffff
	.align		4
        /*0008*/ 	.word	0x00000000
	.align		4
        /*000c*/ 	.word	0xfffffffe
	.align		4
        /*0010*/ 	.word	0x00000000
	.align		4
        /*0014*/ 	.word	0xfffffffd
	.align		4
        /*0018*/ 	.word	0x00000000
	.align		4
        /*001c*/ 	.word	0xfffffffc


//--------------------- .text.triton_poi_fused_mul_relu_0 --------------------------
	.section	.text.triton_poi_fused_mul_relu_0,"ax",@progbits
	.align	128
        .global         triton_poi_fused_mul_relu_0
        .type           triton_poi_fused_mul_relu_0,@function
        .size           triton_poi_fused_mul_relu_0,(.L_x_1 - triton_poi_fused_mul_relu_0)
        .other          triton_poi_fused_mul_relu_0,@"STO_CUDA_ENTRY STV_DEFAULT"
triton_poi_fused_mul_relu_0:
.text.triton_poi_fused_mul_relu_0:
[----:B------:R-:W0:Y:S02]  /*0000*/  LDC R1, c[0x0][0x28] ;  /* 0x00000a00ff017b82 */ /* 0x000e240000000800 */
[----:B------:R-:W1:Y:S01]  /*0010*/  S2R R0, SR_TID.X ;  /* 0x0000000000007919 */ /* 0x000e620000002100 */
[----:B------:R-:W2:Y:S01]  /*0020*/  LDC.64 R2, c[0x0][0x210] ;  /* 0x00008400ff027b82 */ /* 0x000ea20000000a00 */
[----:B------:R-:W-:Y:S01]  /*0030*/  CS2R R10, SRZ ;  /* 0x00000000000a7805 */ /* 0x000fe2000001ff00 */
[----:B------:R-:W-:Y:S01]  /*0040*/  ULDC.64 UR4, c[0x0][0x208] ;  /* 0x0000820000047ab9 */ /* 0x000fe20000000a00 */
[----:B------:R-:W3:Y:S05]  /*0050*/  S2R R9, SR_CTAID.X ;  /* 0x0000000000097919 */ /* 0x000eea0000002500 */
[----:B------:R-:W4:Y:S01]  /*0060*/  LDC.64 R4, c[0x0][0x218] ;  /* 0x00008600ff047b82 */ /* 0x000f220000000a00 */
[----:B------:R-:W-:-:S07]  /*0070*/  CS2R R12, SRZ ;  /* 0x00000000000c7805 */ /* 0x000fce000001ff00 */
[----:B------:R-:W5:Y:S01]  /*0080*/  LDC.64 R6, c[0x0][0x220] ;  /* 0x00008800ff067b82 */ /* 0x000f620000000a00 */
[----:B-1----:R-:W-:-:S05]  /*0090*/  IMAD.SHL.U32 R0, R0, 0x2, RZ ;  /* 0x0000000200007824 */ /* 0x002fca00078e00ff */
[----:B------:R-:W-:-:S05]  /*00a0*/  LOP3.LUT R0, R0, 0xfe, RZ, 0xc0, !PT ;  /* 0x000000fe00007812 */ /* 0x000fca00078ec0ff */
[----:B---3--:R-:W-:-:S04]  /*00b0*/  IMAD R9, R9, 0x100, R0 ;  /* 0x0000010009097824 */ /* 0x008fc800078e0200 */
[C---:B--2---:R-:W-:Y:S01]  /*00c0*/  IMAD.WIDE R2, R9.reuse, 0x4, R2 ;  /* 0x0000000409027825 */ /* 0x044fe200078e0202 */
[----:B------:R-:W-:-:S03]  /*00d0*/  ISETP.GE.AND P2, PT, R9, 0x100, PT ;  /* 0x000001000900780c */ /* 0x000fc60003f46270 */
[----:B----4-:R-:W-:-:S10]  /*00e0*/  IMAD.WIDE R4, R9, 0x4, R4 ;  /* 0x0000000409047825 */ /* 0x010fd400078e0204 */
[----:B------:R-:W2:Y:S04]  /*00f0*/  @!P2 LDG.E.64 R10, desc[UR4][R2.64] ;  /* 0x00000004020aa981 */ /* 0x000ea8000c1e1b00 */
[----:B------:R-:W3:Y:S01]  /*0100*/  @!P2 LDG.E.64 R12, desc[UR4][R4.64] ;  /* 0x00000004040ca981 */ /* 0x000ee2000c1e1b00 */
[----:B-----5:R-:W-:Y:S01]  /*0110*/  IMAD.WIDE R6, R9, 0x4, R6 ;  /* 0x0000000409067825 */ /* 0x020fe200078e0206 */
[C---:B--2---:R-:W-:Y:S02]  /*0120*/  FSETP.GEU.AND P0, PT, R10.reuse, RZ, PT ;  /* 0x000000ff0a00720b */ /* 0x044fe40003f0e000 */
[----:B------:R-:W-:Y:S02]  /*0130*/  FSETP.GEU.AND P1, PT, R11, RZ, PT ;  /* 0x000000ff0b00720b */ /* 0x000fe40003f2e000 */
[----:B------:R-:W-:-:S02]  /*0140*/  FSEL R15, R10, RZ, P0 ;  /* 0x000000ff0a0f7208 */ /* 0x000fc40000000000 */
[----:B------:R-:W-:-:S03]  /*0150*/  FSEL R0, R11, RZ, P1 ;  /* 0x000000ff0b007208 */ /* 0x000fc60000800000 */
[----:B---3--:R-:W-:Y:S02]  /*0160*/  FMUL R12, R15, R12 ;  /* 0x0000000c0f0c7220 */ /* 0x008fe40000400000 */
[----:B------:R-:W-:Y:S01]  /*0170*/  FMUL R13, R0, R13 ;  /* 0x0000000d000d7220 */ /* 0x000fe20000400000 */
[----:B------:R-:W-:Y:S06]  /*0180*/  @P2 EXIT ;  /* 0x000000000000294d */ /* 0x000fec0003800000 */
[----:B------:R-:W-:Y:S01]  /*0190*/  STG.E.64 desc[UR4][R6.64], R12 ;  /* 0x0000000c06007986 */ /* 0x000fe2000c101b04 */
[----:B------:R-:W-:Y:S05]  /*01a0*/  EXIT ;  /* 0x000000000000794d */ /* 0x000fea0003800000 */
.L_x_0:
[----:B------:R-:W-:-:S00]  /*01b0*/  BRA `(.L_x_0) ;  /* 0xfffffffc00fc7947 */ /* 0x000fc0000383ffff */
[----:B------:R-:W-:-:S00]  /*01c0*/  NOP ;  /* 0x0000000000007918 */ /* 0x000fc00000000000 */
        /* <DEDUP_REMOVED lines=11> */
.L_x_1:


//--------------------- .nv.constant0.triton_poi_fused_mul_relu_0 --------------------------
	.section	.nv.constant0.triton_poi_fused_mul_relu_0,"a",@progbits
	.sectionflags	@""
	.align	4
.nv.constant0.triton_poi_fused_mul_relu_0:
	.zero		556
